//
// Generated by NVIDIA NVVM Compiler
//
// Compiler Build ID: CL-36424714
// Cuda compilation tools, release 13.0, V13.0.88
// Based on NVVM 20.0.0
//

.version 9.0
.target sm_100
.address_size 64

	// .globl	_Z11count_dartsPdS_Pyyi
.extern .func  (.param .b32 func_retval0) vprintf
(
	.param .b64 vprintf_param_0,
	.param .b64 vprintf_param_1
)
;
.global .align 1 .b8 $str[7] = {105, 58, 32, 37, 100, 10};
.global .align 1 .b8 $str$1[7] = {111, 58, 32, 37, 100, 10};
.global .align 1 .b8 $str$2[7] = {120, 58, 32, 37, 102, 10};
.global .align 1 .b8 $str$3[7] = {121, 58, 32, 37, 102, 10};

.visible .entry _Z11count_dartsPdS_Pyyi(
	.param .u64 .ptr .align 1 _Z11count_dartsPdS_Pyyi_param_0,
	.param .u64 .ptr .align 1 _Z11count_dartsPdS_Pyyi_param_1,
	.param .u64 .ptr .align 1 _Z11count_dartsPdS_Pyyi_param_2,
	.param .u64 _Z11count_dartsPdS_Pyyi_param_3,
	.param .u32 _Z11count_dartsPdS_Pyyi_param_4
)
{
	.local .align 8 .b8 	__local_depot0[8];
	.reg .b64 	%SP;
	.reg .b64 	%SPL;
	.reg .pred 	%p<3>;
	.reg .b32 	%r<14>;
	.reg .b64 	%rd<28>;
	.reg .b64 	%fd<8>;

	mov.u64 	%SPL, __local_depot0;
	cvta.local.u64 	%SP, %SPL;
	ld.param.u64 	%rd3, [_Z11count_dartsPdS_Pyyi_param_0];
	ld.param.u64 	%rd4, [_Z11count_dartsPdS_Pyyi_param_1];
	ld.param.u64 	%rd5, [_Z11count_dartsPdS_Pyyi_param_2];
	ld.param.u64 	%rd6, [_Z11count_dartsPdS_Pyyi_param_3];
	ld.param.u32 	%r2, [_Z11count_dartsPdS_Pyyi_param_4];
	mov.u32 	%r3, %tid.x;
	mov.u32 	%r4, %ntid.x;
	mov.u32 	%r5, %ctaid.x;
	mad.lo.s32 	%r1, %r4, %r5, %r3;
	cvt.s64.s32 	%rd1, %r1;
	setp.le.u64 	%p1, %rd6, %rd1;
	@%p1 bra 	$L__BB0_3;
	add.u64 	%rd7, %SP, 0;
	add.u64 	%rd8, %SPL, 0;
	cvta.to.global.u64 	%rd9, %rd3;
	cvta.to.global.u64 	%rd10, %rd4;
	cvt.s64.s32 	%rd2, %r2;
	mul.lo.s64 	%rd11, %rd6, %rd2;
	add.s64 	%rd12, %rd11, %rd1;
	shl.b64 	%rd13, %rd12, 3;
	add.s64 	%rd14, %rd9, %rd13;
	ld.global.f64 	%fd1, [%rd14];
	add.s64 	%rd15, %rd10, %rd13;
	ld.global.f64 	%fd2, [%rd15];
	mul.f64 	%fd3, %fd2, %fd2;
	fma.rn.f64 	%fd4, %fd1, %fd1, %fd3;
	sqrt.rn.f64 	%fd5, %fd4;
	st.local.u32 	[%rd8], %r1;
	mov.u64 	%rd16, $str;
	cvta.global.u64 	%rd17, %rd16;
	{ // callseq 0, 0
	.param .b64 param0;
	st.param.b64 	[param0], %rd17;
	.param .b64 param1;
	st.param.b64 	[param1], %rd7;
	.param .b32 retval0;
	call.uni (retval0), 
	vprintf, 
	(
	param0, 
	param1
	);
	ld.param.b32 	%r6, [retval0];
	} // callseq 0
	st.local.u64 	[%rd8], %rd11;
	mov.u64 	%rd18, $str$1;
	cvta.global.u64 	%rd19, %rd18;
	{ // callseq 1, 0
	.param .b64 param0;
	st.param.b64 	[param0], %rd19;
	.param .b64 param1;
	st.param.b64 	[param1], %rd7;
	.param .b32 retval0;
	call.uni (retval0), 
	vprintf, 
	(
	param0, 
	param1
	);
	ld.param.b32 	%r8, [retval0];
	} // callseq 1
	ld.global.f64 	%fd6, [%rd14];
	st.local.f64 	[%rd8], %fd6;
	mov.u64 	%rd20, $str$2;
	cvta.global.u64 	%rd21, %rd20;
	{ // callseq 2, 0
	.param .b64 param0;
	st.param.b64 	[param0], %rd21;
	.param .b64 param1;
	st.param.b64 	[param1], %rd7;
	.param .b32 retval0;
	call.uni (retval0), 
	vprintf, 
	(
	param0, 
	param1
	);
	ld.param.b32 	%r10, [retval0];
	} // callseq 2
	ld.global.f64 	%fd7, [%rd15];
	st.local.f64 	[%rd8], %fd7;
	mov.u64 	%rd22, $str$3;
	cvta.global.u64 	%rd23, %rd22;
	{ // callseq 3, 0
	.param .b64 param0;
	st.param.b64 	[param0], %rd23;
	.param .b64 param1;
	st.param.b64 	[param1], %rd7;
	.param .b32 retval0;
	call.uni (retval0), 
	vprintf, 
	(
	param0, 
	param1
	);
	ld.param.b32 	%r12, [retval0];
	} // callseq 3
	setp.gtu.f64 	%p2, %fd5, 0d3FF0000000000000;
	@%p2 bra 	$L__BB0_3;
	cvta.to.global.u64 	%rd24, %rd5;
	shl.b64 	%rd25, %rd2, 3;
	add.s64 	%rd26, %rd24, %rd25;
	atom.global.add.u64 	%rd27, [%rd26], 1;
$L__BB0_3:
	ret;

}


// ===== COMPILED SASS (sm_100) =====

	.target	sm_100

	.elftype	@"ET_EXEC"


//--------------------- .note.nv.tkinfo           --------------------------
	.section	.note.nv.tkinfo,"",@"SHT_NOTE"
	.sectionflags	@"SHF_NOTE_NV_TKINFO"
	.tkinfo
        /*0018*/ 	.word	0x00000002
        /*0030*/ 	.string	""
        /*0030*/ 	.string	"ptxas"
        /*0030*/ 	.string	"Cuda compilation tools, release 13.0, V13.0.88"
        /*0030*/ 	.string	"Build cuda_13.0.r13.0/compiler.36424714_0"
        /*0030*/ 	.string	"-arch sm_100 -m 64 "



//--------------------- .note.nv.cuinfo           --------------------------
	.section	.note.nv.cuinfo,"",@"SHT_NOTE"
	.sectionflags	@"SHF_NOTE_NV_CUINFO"
        /*0018*/ 	.short	0x0002
        /*001a*/ 	.short	0x0064
        /*001c*/ 	.short	0x0082
	.zero		2


//--------------------- .nv.info                  --------------------------
	.section	.nv.info,"",@"SHT_CUDA_INFO"
	.align	4


	//----- nvinfo : EIATTR_REGCOUNT
	.align		4
        /*0000*/ 	.byte	0x04, 0x2f
        /*0002*/ 	.short	(.L_5 - .L_4)
	.align		4
.L_4:
        /*0004*/ 	.word	index@(_Z11count_dartsPdS_Pyyi)
        /*0008*/ 	.word	0x0000001c


	//----- nvinfo : EIATTR_FRAME_SIZE
	.align		4
.L_5:
        /*000c*/ 	.byte	0x04, 0x11
        /*000e*/ 	.short	(.L_7 - .L_6)
	.align		4
.L_6:
        /*0010*/ 	.word	index@($__internal_0_$__cuda_sm20_dsqrt_rn_f64_mediumpath_v1)
        /*0014*/ 	.word	0x00000008


	//----- nvinfo : EIATTR_FRAME_SIZE
	.align		4
.L_7:
        /*0018*/ 	.byte	0x04, 0x11
        /*001a*/ 	.short	(.L_9 - .L_8)
	.align		4
.L_8:
        /*001c*/ 	.word	index@(_Z11count_dartsPdS_Pyyi)
        /*0020*/ 	.word	0x00000008


	//----- nvinfo : EIATTR_MIN_STACK_SIZE
	.align		4
.L_9:
        /*0024*/ 	.byte	0x04, 0x12
        /*0026*/ 	.short	(.L_11 - .L_10)
	.align		4
.L_10:
        /*0028*/ 	.word	index@(_Z11count_dartsPdS_Pyyi)
        /*002c*/ 	.word	0x00000008
.L_11:


//--------------------- .nv.compat                --------------------------
	.section	.nv.compat,"",@"SHT_CUDA_COMPAT_INFO"
	.align	4
        /*0000*/ 	.byte	0x02, 0x09, 0x00, 0x00, 0x02, 0x02, 0x01, 0x00, 0x02, 0x05, 0x05, 0x00, 0x03, 0x07, 0x01, 0x01
        /*0010*/ 	.byte	0x02, 0x03, 0x00, 0x00, 0x02, 0x06, 0x01, 0x00, 0x04, 0x0b, 0x08, 0x00, 0x01, 0x00, 0x00, 0x00
        /*0020*/ 	.byte	0x00, 0x00, 0x00, 0x00


//--------------------- .nv.info._Z11count_dartsPdS_Pyyi --------------------------
	.section	.nv.info._Z11count_dartsPdS_Pyyi,"",@"SHT_CUDA_INFO"
	.sectionflags	@""
	.align	4


	//----- nvinfo : EIATTR_CUDA_API_VERSION
	.align		4
        /*0000*/ 	.byte	0x04, 0x37
        /*0002*/ 	.short	(.L_13 - .L_12)
.L_12:
        /*0004*/ 	.word	0x00000082


	//----- nvinfo : EIATTR_KPARAM_INFO
	.align		4
.L_13:
        /*0008*/ 	.byte	0x04, 0x17
        /*000a*/ 	.short	(.L_15 - .L_14)
.L_14:
        /*000c*/ 	.word	0x00000000
        /*0010*/ 	.short	0x0004
        /*0012*/ 	.short	0x0020
        /*0014*/ 	.byte	0x00, 0xf0, 0x11, 0x00


	//----- nvinfo : EIATTR_KPARAM_INFO
	.align		4
.L_15:
        /*0018*/ 	.byte	0x04, 0x17
        /*001a*/ 	.short	(.L_17 - .L_16)
.L_16:
        /*001c*/ 	.word	0x00000000
        /*0020*/ 	.short	0x0003
        /*0022*/ 	.short	0x0018
        /*0024*/ 	.byte	0x00, 0xf0, 0x21, 0x00


	//----- nvinfo : EIATTR_KPARAM_INFO
	.align		4
.L_17:
        /*0028*/ 	.byte	0x04, 0x17
        /*002a*/ 	.short	(.L_19 - .L_18)
.L_18:
        /*002c*/ 	.word	0x00000000
        /*0030*/ 	.short	0x0002
        /*0032*/ 	.short	0x0010
        /*0034*/ 	.byte	0x00, 0xf5, 0x21, 0x00


	//----- nvinfo : EIATTR_KPARAM_INFO
	.align		4
.L_19:
        /*0038*/ 	.byte	0x04, 0x17
        /*003a*/ 	.short	(.L_21 - .L_20)
.L_20:
        /*003c*/ 	.word	0x00000000
        /*0040*/ 	.short	0x0001
        /*0042*/ 	.short	0x0008
        /*0044*/ 	.byte	0x00, 0xf5, 0x21, 0x00


	//----- nvinfo : EIATTR_KPARAM_INFO
	.align		4
.L_21:
        /*0048*/ 	.byte	0x04, 0x17
        /*004a*/ 	.short	(.L_23 - .L_22)
.L_22:
        /*004c*/ 	.word	0x00000000
        /*0050*/ 	.short	0x0000
        /*0052*/ 	.short	0x0000
        /*0054*/ 	.byte	0x00, 0xf5, 0x21, 0x00


	//----- nvinfo : EIATTR_SPARSE_MMA_MASK
	.align		4
.L_23:
        /*0058*/ 	.byte	0x03, 0x50
        /*005a*/ 	.short	0x0000


	//----- nvinfo : EIATTR_MAXREG_COUNT
	.align		4
        /*005c*/ 	.byte	0x03, 0x1b
        /*005e*/ 	.short	0x00ff


	//----- nvinfo : EIATTR_EXTERNS
	.align		4
        /*0060*/ 	.byte	0x04, 0x0f
        /*0062*/ 	.short	(.L_25 - .L_24)


	//   ....[0]....
	.align		4
.L_24:
        /*0064*/ 	.word	index@(vprintf)


	//----- nvinfo : EIATTR_MERCURY_ISA_VERSION
	.align		4
.L_25:
        /*0068*/ 	.byte	0x03, 0x5f
        /*006a*/ 	.short	0x0101


	//----- nvinfo : EIATTR_INT_WARP_WIDE_INSTR_OFFSETS
	.align		4
        /*006c*/ 	.byte	0x04, 0x31
        /*006e*/ 	.short	(.L_27 - .L_26)


	//   ....[0]....
.L_26:
        /*0070*/ 	.word	0x00000680


	//----- nvinfo : EIATTR_VRC_CTA_INIT_COUNT
	.align		4
.L_27:
        /*0074*/ 	.byte	0x02, 0x4a
	.zero		1
	.zero		1


	//----- nvinfo : EIATTR_SYSCALL_OFFSETS
	.align		4
        /*0078*/ 	.byte	0x04, 0x46
        /*007a*/ 	.short	(.L_29 - .L_28)


	//   ....[0]....
.L_28:
        /*007c*/ 	.word	0x00000400


	//   ....[1]....
        /*0080*/ 	.word	0x000004e0


	//   ....[2]....
        /*0084*/ 	.word	0x00000580


	//   ....[3]....
        /*0088*/ 	.word	0x00000620


	//----- nvinfo : EIATTR_EXIT_INSTR_OFFSETS
	.align		4
.L_29:
        /*008c*/ 	.byte	0x04, 0x1c
        /*008e*/ 	.short	(.L_31 - .L_30)


	//   ....[0]....
.L_30:
        /*0090*/ 	.word	0x000000e0


	//   ....[1]....
        /*0094*/ 	.word	0x00000640


	//   ....[2]....
        /*0098*/ 	.word	0x00000770


	//----- nvinfo : EIATTR_CRS_STACK_SIZE
	.align		4
.L_31:
        /*009c*/ 	.byte	0x04, 0x1e
        /*009e*/ 	.short	(.L_33 - .L_32)
.L_32:
        /*00a0*/ 	.word	0x00000000


	//----- nvinfo : EIATTR_CBANK_PARAM_SIZE
	.align		4
.L_33:
        /*00a4*/ 	.byte	0x03, 0x19
        /*00a6*/ 	.short	0x0024


	//----- nvinfo : EIATTR_PARAM_CBANK
	.align		4
        /*00a8*/ 	.byte	0x04, 0x0a
        /*00aa*/ 	.short	(.L_35 - .L_34)
	.align		4
.L_34:
        /*00ac*/ 	.word	index@(.nv.constant0._Z11count_dartsPdS_Pyyi)
        /*00b0*/ 	.short	0x0380
        /*00b2*/ 	.short	0x0024


	//----- nvinfo : EIATTR_SW_WAR
	.align		4
.L_35:
        /*00b4*/ 	.byte	0x04, 0x36
        /*00b6*/ 	.short	(.L_37 - .L_36)
.L_36:
        /*00b8*/ 	.word	0x00000008
.L_37:


//--------------------- .nv.callgraph             --------------------------
	.section	.nv.callgraph,"",@"SHT_CUDA_CALLGRAPH"
	.align	4
	.sectionentsize	8
	.align		4
        /*0000*/ 	.word	0x00000000
	.align		4
        /*0004*/ 	.word	0xffffffff
	.align		4
        /*0008*/ 	.word	index@(_Z11count_dartsPdS_Pyyi)
	.align		4
        /*000c*/ 	.word	index@(vprintf)
	.align		4
        /*0010*/ 	.word	0x00000000
	.align		4
        /*0014*/ 	.word	0xfffffffe
	.align		4
        /*0018*/ 	.word	0x00000000
	.align		4
        /*001c*/ 	.word	0xfffffffd
	.align		4
        /*0020*/ 	.word	0x00000000
	.align		4
        /*0024*/ 	.word	0xfffffffc


//--------------------- .nv.constant4             --------------------------
	.section	.nv.constant4,"a",@progbits
	.align	8
	.align		8
.nv.constant4:
        /*0000*/ 	.dword	vprintf
	.align		8
        /*0008*/ 	.dword	$str
	.align		8
        /*0010*/ 	.dword	$str$1
	.align		8
        /*0018*/ 	.dword	$str$2
	.align		8
        /*0020*/ 	.dword	$str$3


//--------------------- .text._Z11count_dartsPdS_Pyyi --------------------------
	.section	.text._Z11count_dartsPdS_Pyyi,"ax",@progbits
	.align	128
        .global         _Z11count_dartsPdS_Pyyi
        .type           _Z11count_dartsPdS_Pyyi,@function
        .size           _Z11count_dartsPdS_Pyyi,(.L_x_11 - _Z11count_dartsPdS_Pyyi)
        .other          _Z11count_dartsPdS_Pyyi,@"STO_CUDA_ENTRY STV_DEFAULT"
_Z11count_dartsPdS_Pyyi:
.text._Z11count_dartsPdS_Pyyi:
[----:B------:R-:W0:Y:S01]  /*0000*/  LDC R1, c[0x0][0x37c] ;  /* 0x0000df00ff017b82 */ /* 0x000e220000000800 */
[----:B------:R-:W1:Y:S01]  /*0010*/  S2R R0, SR_TID.X ;  /* 0x0000000000007919 */ /* 0x000e620000002100 */
[----:B------:R-:W2:Y:S01]  /*0020*/  LDCU UR5, c[0x0][0x2fc] ;  /* 0x00005f80ff0577ac */ /* 0x000ea20008000800 */
[----:B0-----:R-:W-:Y:S01]  /*0030*/  VIADD R1, R1, 0xfffffff8 ;  /* 0xfffffff801017836 */ /* 0x001fe20000000000 */
[----:B------:R-:W1:Y:S01]  /*0040*/  S2R R3, SR_CTAID.X ;  /* 0x0000000000037919 */ /* 0x000e620000002500 */
[----:B------:R-:W1:Y:S01]  /*0050*/  LDCU UR8, c[0x0][0x360] ;  /* 0x00006c00ff0877ac */ /* 0x000e620008000800 */
[----:B------:R-:W0:Y:S01]  /*0060*/  LDCU.64 UR6, c[0x0][0x398] ;  /* 0x00007300ff0677ac */ /* 0x000e220008000a00 */
[----:B------:R-:W3:Y:S02]  /*0070*/  LDCU UR4, c[0x0][0x2f8] ;  /* 0x00005f00ff0477ac */ /* 0x000ee40008000800 */
[----:B---3--:R-:W-:Y:S01]  /*0080*/  IADD3 R2, P1, PT, R1, UR4, RZ ;  /* 0x0000000401027c10 */ /* 0x008fe2000ff3e0ff */
[----:B-1----:R-:W-:-:S04]  /*0090*/  IMAD R0, R3, UR8, R0 ;  /* 0x0000000803007c24 */ /* 0x002fc8000f8e0200 */
[----:B--2---:R-:W-:Y:S01]  /*00a0*/  IMAD.X R24, RZ, RZ, UR5, P1 ;  /* 0x00000005ff187e24 */ /* 0x004fe200088e06ff */
[----:B0-----:R-:W-:Y:S02]  /*00b0*/  ISETP.GE.U32.AND P0, PT, R0, UR6, PT ;  /* 0x0000000600007c0c */ /* 0x001fe4000bf06070 */
[----:B------:R-:W-:-:S04]  /*00c0*/  SHF.R.S32.HI R3, RZ, 0x1f, R0 ;  /* 0x0000001fff037819 */ /* 0x000fc80000011400 */
[----:B------:R-:W-:-:S13]  /*00d0*/  ISETP.GE.U32.AND.EX P0, PT, R3, UR7, PT, P0 ;  /* 0x0000000703007c0c */ /* 0x000fda000bf06100 */
[----:B------:R-:W-:Y:S05]  /*00e0*/  @P0 EXIT ;  /* 0x000000000000094d */ /* 0x000fea0003800000 */
[----:B------:R-:W0:Y:S01]  /*00f0*/  LDCU UR5, c[0x0][0x3a0] ;  /* 0x00007400ff0577ac */ /* 0x000e220008000800 */
[----:B------:R-:W1:Y:S01]  /*0100*/  LDCU.128 UR8, c[0x0][0x380] ;  /* 0x00007000ff0877ac */ /* 0x000e620008000c00 */
[----:B------:R-:W2:Y:S01]  /*0110*/  LDCU.64 UR38, c[0x0][0x358] ;  /* 0x00006b00ff2677ac */ /* 0x000ea20008000a00 */
[----:B0-----:R-:W-:Y:S02]  /*0120*/  USHF.R.S32.HI UR41, URZ, 0x1f, UR5 ;  /* 0x0000001fff297899 */ /* 0x001fe40008011405 */
[----:B------:R-:W-:Y:S02]  /*0130*/  UIMAD.WIDE.U32 UR36, UR5, UR6, URZ ;  /* 0x00000006052472a5 */ /* 0x000fe4000f8e00ff */
[----:B------:R-:W-:-:S04]  /*0140*/  UIMAD UR4, UR41, UR6, URZ ;  /* 0x00000006290472a4 */ /* 0x000fc8000f8e02ff */
[----:B------:R-:W-:Y:S01]  /*0150*/  UIMAD UR4, UR7, UR5, UR4 ;  /* 0x00000005070472a4 */ /* 0x000fe2000f8e0204 */
[----:B------:R-:W-:-:S03]  /*0160*/  IADD3 R4, P0, PT, R0, UR36, RZ ;  /* 0x0000002400047c10 */ /* 0x000fc6000ff1e0ff */
[----:B------:R-:W-:Y:S02]  /*0170*/  UIADD3 UR40, UPT, UPT, UR37, UR4, URZ ;  /* 0x0000000425287290 */ /* 0x000fe4000fffe0ff */
[----:B------:R-:W-:-:S04]  /*0180*/  IMAD.SHL.U32 R22, R4, 0x8, RZ ;  /* 0x0000000804167824 */ /* 0x000fc800078e00ff */
[----:B------:R-:W-:Y:S02]  /*0190*/  IADD3.X R3, PT, PT, R3, UR40, RZ, P0, !PT ;  /* 0x0000002803037c10 */ /* 0x000fe400087fe4ff */
[----:B-1----:R-:W-:Y:S02]  /*01a0*/  IADD3 R18, P0, PT, R22, UR10, RZ ;  /* 0x0000000a16127c10 */ /* 0x002fe4000ff1e0ff */
[----:B------:R-:W-:-:S04]  /*01b0*/  SHF.L.U64.HI R3, R4, 0x3, R3 ;  /* 0x0000000304037819 */ /* 0x000fc80000010203 */
[----:B------:R-:W-:Y:S02]  /*01c0*/  IADD3.X R19, PT, PT, R3, UR11, RZ, P0, !PT ;  /* 0x0000000b03137c10 */ /* 0x000fe400087fe4ff */
[----:B------:R-:W-:-:S03]  /*01d0*/  IADD3 R22, P0, PT, R22, UR8, RZ ;  /* 0x0000000816167c10 */ /* 0x000fc6000ff1e0ff */
[----:B--2---:R-:W2:Y:S01]  /*01e0*/  LDG.E.64 R6, desc[UR38][R18.64] ;  /* 0x0000002612067981 */ /* 0x004ea2000c1e1b00 */
[----:B------:R-:W-:-:S05]  /*01f0*/  IADD3.X R23, PT, PT, R3, UR9, RZ, P0, !PT ;  /* 0x0000000903177c10 */ /* 0x000fca00087fe4ff */
[----:B------:R-:W3:Y:S01]  /*0200*/  LDG.E.64 R4, desc[UR38][R22.64] ;  /* 0x0000002616047981 */ /* 0x000ee2000c1e1b00 */
[----:B------:R-:W-:Y:S01]  /*0210*/  MOV R10, 0x0 ;  /* 0x00000000000a7802 */ /* 0x000fe20000000f00 */
[----:B------:R-:W-:Y:S01]  /*0220*/  IMAD.MOV.U32 R11, RZ, RZ, 0x3fd80000 ;  /* 0x3fd80000ff0b7424 */ /* 0x000fe200078e00ff */
[----:B------:R-:W-:Y:S01]  /*0230*/  BSSY.RECONVERGENT B0, `(.L_x_0) ;  /* 0x0000013000007945 */ /* 0x000fe20003800200 */
[----:B--2---:R-:W-:-:S08]  /*0240*/  DMUL R6, R6, R6 ;  /* 0x0000000606067228 */ /* 0x004fd00000000000 */
[----:B---3--:R-:W-:-:S06]  /*0250*/  DFMA R4, R4, R4, R6 ;  /* 0x000000040404722b */ /* 0x008fcc0000000006 */
[----:B------:R-:W0:Y:S04]  /*0260*/  MUFU.RSQ64H R7, R5 ;  /* 0x0000000500077308 */ /* 0x000e280000001c00 */
[----:B------:R-:W-:-:S05]  /*0270*/  VIADD R6, R5, 0xfcb00000 ;  /* 0xfcb0000005067836 */ /* 0x000fca0000000000 */
[----:B------:R-:W-:Y:S01]  /*0280*/  ISETP.GE.U32.AND P0, PT, R6, 0x7ca00000, PT ;  /* 0x7ca000000600780c */ /* 0x000fe20003f06070 */
[----:B0-----:R-:W-:-:S08]  /*0290*/  DMUL R8, R6, R6 ;  /* 0x0000000606087228 */ /* 0x001fd00000000000 */
[----:B------:R-:W-:-:S08]  /*02a0*/  DFMA R8, R4, -R8, 1 ;  /* 0x3ff000000408742b */ /* 0x000fd00000000808 */
[----:B------:R-:W-:Y:S02]  /*02b0*/  DFMA R10, R8, R10, 0.5 ;  /* 0x3fe00000080a742b */ /* 0x000fe4000000000a */
[----:B------:R-:W-:-:S08]  /*02c0*/  DMUL R8, R6, R8 ;  /* 0x0000000806087228 */ /* 0x000fd00000000000 */
[----:B------:R-:W-:-:S08]  /*02d0*/  DFMA R14, R10, R8, R6 ;  /* 0x000000080a0e722b */ /* 0x000fd00000000006 */
[----:B------:R-:W-:Y:S02]  /*02e0*/  DMUL R8, R4, R14 ;  /* 0x0000000e04087228 */ /* 0x000fe40000000000 */
[----:B------:R-:W-:Y:S02]  /*02f0*/  VIADD R21, R15, 0xfff00000 ;  /* 0xfff000000f157836 */ /* 0x000fe40000000000 */
[----:B------:R-:W-:-:S04]  /*0300*/  IMAD.MOV.U32 R20, RZ, RZ, R14 ;  /* 0x000000ffff147224 */ /* 0x000fc800078e000e */
[----:B------:R-:W-:-:S08]  /*0310*/  DFMA R12, R8, -R8, R4 ;  /* 0x80000008080c722b */ /* 0x000fd00000000004 */
[----:B------:R-:W-:Y:S01]  /*0320*/  DFMA R16, R12, R20, R8 ;  /* 0x000000140c10722b */ /* 0x000fe20000000008 */
[----:B------:R-:W-:Y:S10]  /*0330*/  @!P0 BRA `(.L_x_1) ;  /* 0x0000000000088947 */ /* 0x000ff40003800000 */
[----:B------:R-:W-:-:S07]  /*0340*/  MOV R10, 0x360 ;  /* 0x00000360000a7802 */ /* 0x000fce0000000f00 */
[----:B------:R-:W-:Y:S05]  /*0350*/  CALL.REL.NOINC `($__internal_0_$__cuda_sm20_dsqrt_rn_f64_mediumpath_v1) ;  /* 0x0000000400087944 */ /* 0x000fea0003c00000 */
.L_x_1:
[----:B------:R-:W-:Y:S05]  /*0360*/  BSYNC.RECONVERGENT B0 ;  /* 0x0000000000007941 */ /* 0x000fea0003800200 */
.L_x_0:
[----:B------:R-:W-:Y:S01]  /*0370*/  MOV R3, 0x0 ;  /* 0x0000000000037802 */ /* 0x000fe20000000f00 */
[----:B------:R0:W-:Y:S01]  /*0380*/  STL [R1], R0 ;  /* 0x0000000001007387 */ /* 0x0001e20000100800 */
[----:B------:R-:W1:Y:S01]  /*0390*/  LDCU.64 UR4, c[0x4][0x8] ;  /* 0x01000100ff0477ac */ /* 0x000e620008000a00 */
[----:B------:R-:W-:Y:S01]  /*03a0*/  IMAD.MOV.U32 R6, RZ, RZ, R2 ;  /* 0x000000ffff067224 */ /* 0x000fe200078e0002 */
[----:B------:R0:W2:Y:S01]  /*03b0*/  LDC.64 R8, c[0x4][R3] ;  /* 0x0100000003087b82 */ /* 0x0000a20000000a00 */
[----:B------:R-:W-:Y:S01]  /*03c0*/  IMAD.MOV.U32 R7, RZ, RZ, R24 ;  /* 0x000000ffff077224 */ /* 0x000fe200078e0018 */
[----:B-1----:R-:W-:Y:S01]  /*03d0*/  MOV R4, UR4 ;  /* 0x0000000400047c02 */ /* 0x002fe20008000f00 */
[----:B0-----:R-:W-:-:S07]  /*03e0*/  IMAD.U32 R5, RZ, RZ, UR5 ;  /* 0x00000005ff057e24 */ /* 0x001fce000f8e00ff */
[----:B------:R-:W-:-:S07]  /*03f0*/  LEPC R20, `(.L_x_2) ;  /* 0x000000001014794e */ /* 0x000fce0000000000 */
[----:B--2---:R-:W-:Y:S05]  /*0400*/  CALL.ABS.NOINC R8 ;  /* 0x0000000008007343 */ /* 0x004fea0003c00000 */
.L_x_2:
[----:B------:R-:W-:Y:S01]  /*0410*/  IMAD.U32 R4, RZ, RZ, UR36 ;  /* 0x00000024ff047e24 */ /* 0x000fe2000f8e00ff */
[----:B------:R-:W-:Y:S01]  /*0420*/  MOV R11, UR40 ;  /* 0x00000028000b7c02 */ /* 0x000fe20008000f00 */
[----:B------:R-:W0:Y:S01]  /*0430*/  LDCU.64 UR4, c[0x4][0x10] ;  /* 0x01000200ff0477ac */ /* 0x000e220008000a00 */
[----:B------:R-:W-:Y:S01]  /*0440*/  MOV R25, 0x0 ;  /* 0x0000000000197802 */ /* 0x000fe20000000f00 */
[----:B------:R-:W-:Y:S02]  /*0450*/  IMAD.MOV.U32 R10, RZ, RZ, R4 ;  /* 0x000000ffff0a7224 */ /* 0x000fe400078e0004 */
[----:B------:R-:W-:Y:S01]  /*0460*/  IMAD.U32 R5, RZ, RZ, UR37 ;  /* 0x00000025ff057e24 */ /* 0x000fe2000f8e00ff */
[----:B------:R1:W2:Y:S01]  /*0470*/  LDC.64 R8, c[0x4][R25] ;  /* 0x0100000019087b82 */ /* 0x0002a20000000a00 */
[----:B------:R-:W-:Y:S01]  /*0480*/  IMAD.MOV.U32 R6, RZ, RZ, R2 ;  /* 0x000000ffff067224 */ /* 0x000fe200078e0002 */
[----:B------:R1:W-:Y:S01]  /*0490*/  STL.64 [R1], R10 ;  /* 0x0000000a01007387 */ /* 0x0003e20000100a00 */
[----:B------:R-:W-:Y:S01]  /*04a0*/  IMAD.MOV.U32 R7, RZ, RZ, R24 ;  /* 0x000000ffff077224 */ /* 0x000fe200078e0018 */
[----:B0-----:R-:W-:Y:S01]  /*04b0*/  MOV R4, UR4 ;  /* 0x0000000400047c02 */ /* 0x001fe20008000f00 */
[----:B-1----:R-:W-:-:S07]  /*04c0*/  IMAD.U32 R5, RZ, RZ, UR5 ;  /* 0x00000005ff057e24 */ /* 0x002fce000f8e00ff */
[----:B------:R-:W-:-:S07]  /*04d0*/  LEPC R20, `(.L_x_3) ;  /* 0x000000001014794e */ /* 0x000fce0000000000 */
[----:B--2---:R-:W-:Y:S05]  /*04e0*/  CALL.ABS.NOINC R8 ;  /* 0x0000000008007343 */ /* 0x004fea0003c00000 */
.L_x_3:
[----:B------:R-:W2:Y:S01]  /*04f0*/  LDG.E.64 R22, desc[UR38][R22.64] ;  /* 0x0000002616167981 */ /* 0x000ea2000c1e1b00 */
[----:B------:R0:W1:Y:S01]  /*0500*/  LDC.64 R8, c[0x4][R25] ;  /* 0x0100000019087b82 */ /* 0x0000620000000a00 */
[----:B------:R-:W3:Y:S01]  /*0510*/  LDCU.64 UR4, c[0x4][0x18] ;  /* 0x01000300ff0477ac */ /* 0x000ee20008000a00 */
[----:B------:R-:W-:Y:S02]  /*0520*/  IMAD.MOV.U32 R6, RZ, RZ, R2 ;  /* 0x000000ffff067224 */ /* 0x000fe400078e0002 */
[----:B------:R-:W-:Y:S01]  /*0530*/  IMAD.MOV.U32 R7, RZ, RZ, R24 ;  /* 0x000000ffff077224 */ /* 0x000fe200078e0018 */
[----:B---3--:R-:W-:Y:S01]  /*0540*/  MOV R4, UR4 ;  /* 0x0000000400047c02 */ /* 0x008fe20008000f00 */
[----:B------:R-:W-:Y:S01]  /*0550*/  IMAD.U32 R5, RZ, RZ, UR5 ;  /* 0x00000005ff057e24 */ /* 0x000fe2000f8e00ff */
[----:B-12---:R0:W-:Y:S06]  /*0560*/  STL.64 [R1], R22 ;  /* 0x0000001601007387 */ /* 0x0061ec0000100a00 */
[----:B------:R-:W-:-:S07]  /*0570*/  LEPC R20, `(.L_x_4) ;  /* 0x000000001014794e */ /* 0x000fce0000000000 */
[----:B0-----:R-:W-:Y:S05]  /*0580*/  CALL.ABS.NOINC R8 ;  /* 0x0000000008007343 */ /* 0x001fea0003c00000 */
.L_x_4:
        /* <DEDUP_REMOVED lines=10> */
.L_x_5:
[----:B------:R-:W-:-:S14]  /*0630*/  DSETP.GTU.AND P0, PT, R16, 1, PT ;  /* 0x3ff000001000742a */ /* 0x000fdc0003f0c000 */
[----:B------:R-:W-:Y:S05]  /*0640*/  @P0 EXIT ;  /* 0x000000000000094d */ /* 0x000fea0003800000 */
[----:B------:R-:W0:Y:S01]  /*0650*/  S2R R0, SR_LANEID ;  /* 0x0000000000007919 */ /* 0x000e220000000000 */
[----:B------:R-:W1:Y:S01]  /*0660*/  LDCU UR10, c[0x0][0x3a0] ;  /* 0x00007400ff0a77ac */ /* 0x000e620008000800 */
[----:B------:R-:W1:Y:S01]  /*0670*/  LDCU.64 UR8, c[0x0][0x390] ;  /* 0x00007200ff0877ac */ /* 0x000e620008000a00 */
[----:B------:R-:W-:Y:S02]  /*0680*/  VOTEU.ANY UR4, UPT, PT ;  /* 0x0000000000047886 */ /* 0x000fe400038e0100 */
[----:B------:R-:W-:Y:S02]  /*0690*/  UPOPC UR6, UR4 ;  /* 0x00000004000672bf */ /* 0x000fe40008000000 */
[----:B------:R-:W-:Y:S02]  /*06a0*/  UFLO.U32 UR5, UR4 ;  /* 0x00000004000572bd */ /* 0x000fe400080e0000 */
[----:B------:R-:W-:Y:S01]  /*06b0*/  UIMAD.WIDE.U32 UR6, UR6, 0x1, URZ ;  /* 0x00000001060678a5 */ /* 0x000fe2000f8e00ff */
[----:B------:R-:W-:-:S03]  /*06c0*/  UMOV UR4, URZ ;  /* 0x000000ff00047c82 */ /* 0x000fc60008000000 */
[----:B------:R-:W-:Y:S02]  /*06d0*/  UIADD3 UR4, UPT, UPT, UR7, UR4, URZ ;  /* 0x0000000407047290 */ /* 0x000fe4000fffe0ff */
[----:B------:R-:W-:Y:S01]  /*06e0*/  IMAD.U32 R3, RZ, RZ, UR7 ;  /* 0x00000007ff037e24 */ /* 0x000fe2000f8e00ff */
[----:B-1----:R-:W-:Y:S01]  /*06f0*/  ULEA UR8, UP0, UR10, UR8, 0x3 ;  /* 0x000000080a087291 */ /* 0x002fe2000f8018ff */
[----:B------:R-:W-:Y:S02]  /*0700*/  IMAD.U32 R2, RZ, RZ, UR6 ;  /* 0x00000006ff027e24 */ /* 0x000fe4000f8e00ff */
[----:B------:R-:W-:Y:S01]  /*0710*/  MOV R3, UR4 ;  /* 0x0000000400037c02 */ /* 0x000fe20008000f00 */
[----:B------:R-:W-:Y:S02]  /*0720*/  ULEA.HI.X UR9, UR10, UR9, UR41, 0x3, UP0 ;  /* 0x000000090a097291 */ /* 0x000fe400080f1c29 */
[----:B------:R-:W-:Y:S02]  /*0730*/  MOV R4, UR8 ;  /* 0x0000000800047c02 */ /* 0x000fe40008000f00 */
[----:B0-----:R-:W-:-:S02]  /*0740*/  ISETP.EQ.U32.AND P0, PT, R0, UR5, PT ;  /* 0x0000000500007c0c */ /* 0x001fc4000bf02070 */
[----:B------:R-:W-:-:S11]  /*0750*/  IMAD.U32 R5, RZ, RZ, UR9 ;  /* 0x00000009ff057e24 */ /* 0x000fd6000f8e00ff */
[----:B------:R-:W-:Y:S01]  /*0760*/  @P0 REDG.E.ADD.64.STRONG.GPU desc[UR38][R4.64], R2 ;  /* 0x000000020400098e */ /* 0x000fe2000c12e526 */
[----:B------:R-:W-:Y:S05]  /*0770*/  EXIT ;  /* 0x000000000000794d */ /* 0x000fea0003800000 */
        .weak           $__internal_0_$__cuda_sm20_dsqrt_rn_f64_mediumpath_v1
        .type           $__internal_0_$__cuda_sm20_dsqrt_rn_f64_mediumpath_v1,@function
        .size           $__internal_0_$__cuda_sm20_dsqrt_rn_f64_mediumpath_v1,(.L_x_11 - $__internal_0_$__cuda_sm20_dsqrt_rn_f64_mediumpath_v1)
$__internal_0_$__cuda_sm20_dsqrt_rn_f64_mediumpath_v1:
[----:B------:R-:W-:Y:S01]  /*0780*/  ISETP.GE.U32.AND P0, PT, R6, -0x3400000, PT ;  /* 0xfcc000000600780c */ /* 0x000fe20003f06070 */
[----:B------:R-:W-:Y:S01]  /*0790*/  BSSY.RECONVERGENT B1, `(.L_x_6) ;  /* 0x0000024000017945 */ /* 0x000fe20003800200 */
[----:B------:R-:W-:-:S11]  /*07a0*/  IMAD.MOV.U32 R15, RZ, RZ, R21 ;  /* 0x000000ffff0f7224 */ /* 0x000fd600078e0015 */
[----:B------:R-:W-:Y:S05]  /*07b0*/  @!P0 BRA `(.L_x_7) ;  /* 0x0000000000208947 */ /* 0x000fea0003800000 */
[----:B------:R-:W-:-:S10]  /*07c0*/  DFMA.RM R8, R12, R14, R8 ;  /* 0x0000000e0c08722b */ /* 0x000fd40000004008 */
[----:B------:R-:W-:-:S05]  /*07d0*/  IADD3 R6, P0, PT, R8, 0x1, RZ ;  /* 0x0000000108067810 */ /* 0x000fca0007f1e0ff */
[----:B------:R-:W-:-:S06]  /*07e0*/  IMAD.X R7, RZ, RZ, R9, P0 ;  /* 0x000000ffff077224 */ /* 0x000fcc00000e0609 */
[----:B------:R-:W-:-:S08]  /*07f0*/  DFMA.RP R4, -R8, R6, R4 ;  /* 0x000000060804722b */ /* 0x000fd00000008104 */
[----:B------:R-:W-:-:S06]  /*0800*/  DSETP.GT.AND P0, PT, R4, RZ, PT ;  /* 0x000000ff0400722a */ /* 0x000fcc0003f04000 */
[----:B------:R-:W-:Y:S02]  /*0810*/  FSEL R6, R6, R8, P0 ;  /* 0x0000000806067208 */ /* 0x000fe40000000000 */
[----:B------:R-:W-:Y:S01]  /*0820*/  FSEL R7, R7, R9, P0 ;  /* 0x0000000907077208 */ /* 0x000fe20000000000 */
[----:B------:R-:W-:Y:S06]  /*0830*/  BRA `(.L_x_8) ;  /* 0x0000000000647947 */ /* 0x000fec0003800000 */
.L_x_7:
[----:B------:R-:W-:-:S14]  /*0840*/  DSETP.NE.AND P0, PT, R4, RZ, PT ;  /* 0x000000ff0400722a */ /* 0x000fdc0003f05000 */
[----:B------:R-:W-:Y:S05]  /*0850*/  @!P0 BRA `(.L_x_9) ;  /* 0x0000000000588947 */ /* 0x000fea0003800000 */
[----:B------:R-:W-:-:S13]  /*0860*/  ISETP.GE.AND P0, PT, R5, RZ, PT ;  /* 0x000000ff0500720c */ /* 0x000fda0003f06270 */
[----:B------:R-:W-:Y:S01]  /*0870*/  @!P0 IMAD.MOV.U32 R6, RZ, RZ, 0x0 ;  /* 0x00000000ff068424 */ /* 0x000fe200078e00ff */
[----:B------:R-:W-:Y:S01]  /*0880*/  @!P0 MOV R7, 0xfff80000 ;  /* 0xfff8000000078802 */ /* 0x000fe20000000f00 */
[----:B------:R-:W-:Y:S06]  /*0890*/  @!P0 BRA `(.L_x_8) ;  /* 0x00000000004c8947 */ /* 0x000fec0003800000 */
[----:B------:R-:W-:-:S13]  /*08a0*/  ISETP.GT.AND P0, PT, R5, 0x7fefffff, PT ;  /* 0x7fefffff0500780c */ /* 0x000fda0003f04270 */
[----:B------:R-:W-:Y:S05]  /*08b0*/  @P0 BRA `(.L_x_9) ;  /* 0x0000000000400947 */ /* 0x000fea0003800000 */
[----:B------:R-:W-:Y:S01]  /*08c0*/  DMUL R4, R4, 8.11296384146066816958e+31 ;  /* 0x4690000004047828 */ /* 0x000fe20000000000 */
[----:B------:R-:W-:Y:S02]  /*08d0*/  IMAD.MOV.U32 R6, RZ, RZ, RZ ;  /* 0x000000ffff067224 */ /* 0x000fe400078e00ff */
[----:B------:R-:W-:Y:S02]  /*08e0*/  IMAD.MOV.U32 R12, RZ, RZ, 0x0 ;  /* 0x00000000ff0c7424 */ /* 0x000fe400078e00ff */
[----:B------:R-:W-:Y:S01]  /*08f0*/  IMAD.MOV.U32 R13, RZ, RZ, 0x3fd80000 ;  /* 0x3fd80000ff0d7424 */ /* 0x000fe200078e00ff */
[----:B------:R-:W0:Y:S02]  /*0900*/  MUFU.RSQ64H R7, R5 ;  /* 0x0000000500077308 */ /* 0x000e240000001c00 */
[----:B0-----:R-:W-:-:S08]  /*0910*/  DMUL R8, R6, R6 ;  /* 0x0000000606087228 */ /* 0x001fd00000000000 */
[----:B------:R-:W-:-:S08]  /*0920*/  DFMA R8, R4, -R8, 1 ;  /* 0x3ff000000408742b */ /* 0x000fd00000000808 */
[----:B------:R-:W-:Y:S02]  /*0930*/  DFMA R12, R8, R12, 0.5 ;  /* 0x3fe00000080c742b */ /* 0x000fe4000000000c */
[----:B------:R-:W-:-:S08]  /*0940*/  DMUL R8, R6, R8 ;  /* 0x0000000806087228 */ /* 0x000fd00000000000 */
[----:B------:R-:W-:-:S08]  /*0950*/  DFMA R8, R12, R8, R6 ;  /* 0x000000080c08722b */ /* 0x000fd00000000006 */
[----:B------:R-:W-:Y:S02]  /*0960*/  DMUL R6, R4, R8 ;  /* 0x0000000804067228 */ /* 0x000fe40000000000 */
[----:B------:R-:W-:-:S06]  /*0970*/  IADD3 R9, PT, PT, R9, -0x100000, RZ ;  /* 0xfff0000009097810 */ /* 0x000fcc0007ffe0ff */
[----:B------:R-:W-:-:S08]  /*0980*/  DFMA R12, R6, -R6, R4 ;  /* 0x80000006060c722b */ /* 0x000fd00000000004 */
[----:B------:R-:W-:-:S10]  /*0990*/  DFMA R6, R8, R12, R6 ;  /* 0x0000000c0806722b */ /* 0x000fd40000000006 */
[----:B------:R-:W-:Y:S01]  /*09a0*/  VIADD R7, R7, 0xfcb00000 ;  /* 0xfcb0000007077836 */ /* 0x000fe20000000000 */
[----:B------:R-:W-:Y:S06]  /*09b0*/  BRA `(.L_x_8) ;  /* 0x0000000000047947 */ /* 0x000fec0003800000 */
.L_x_9:
[----:B------:R-:W-:-:S11]  /*09c0*/  DADD R6, R4, R4 ;  /* 0x0000000004067229 */ /* 0x000fd60000000004 */
.L_x_8:
[----:B------:R-:W-:Y:S05]  /*09d0*/  BSYNC.RECONVERGENT B1 ;  /* 0x0000000000017941 */ /* 0x000fea0003800200 */
.L_x_6:
[----:B------:R-:W-:Y:S01]  /*09e0*/  IMAD.MOV.U32 R11, RZ, RZ, 0x0 ;  /* 0x00000000ff0b7424 */ /* 0x000fe200078e00ff */
[----:B------:R-:W-:Y:S01]  /*09f0*/  MOV R17, R7 ;  /* 0x0000000700117202 */ /* 0x000fe20000000f00 */
[----:B------:R-:W-:Y:S02]  /*0a00*/  IMAD.MOV.U32 R16, RZ, RZ, R6 ;  /* 0x000000ffff107224 */ /* 0x000fe400078e0006 */
[----:B------:R-:W-:Y:S05]  /*0a10*/  RET.REL.NODEC R10 `(_Z11count_dartsPdS_Pyyi) ;  /* 0xfffffff40a787950 */ /* 0x000fea0003c3ffff */
.L_x_10:
[----:B------:R-:W-:-:S00]  /*0a20*/  BRA `(.L_x_10) ;  /* 0xfffffffc00fc7947 */ /* 0x000fc0000383ffff */
[----:B------:R-:W-:-:S00]  /*0a30*/  NOP ;  /* 0x0000000000007918 */ /* 0x000fc00000000000 */
        /* <DEDUP_REMOVED lines=12> */
.L_x_11:


//--------------------- .nv.global.init           --------------------------
	.section	.nv.global.init,"aw",@progbits
.nv.global.init:
	.type		$str$2,@object
	.size		$str$2,($str - $str$2)
$str$2:
        /*0000*/ 	.byte	0x78, 0x3a, 0x20, 0x25, 0x66, 0x0a, 0x00
	.type		$str,@object
	.size		$str,($str$3 - $str)
$str:
        /*0007*/ 	.byte	0x69, 0x3a, 0x20, 0x25, 0x64, 0x0a, 0x00
	.type		$str$3,@object
	.size		$str$3,($str$1 - $str$3)
$str$3:
        /*000e*/ 	.byte	0x79, 0x3a, 0x20, 0x25, 0x66, 0x0a, 0x00
	.type		$str$1,@object
	.size		$str$1,(.L_1 - $str$1)
$str$1:
        /*0015*/ 	.byte	0x6f, 0x3a, 0x20, 0x25, 0x64, 0x0a, 0x00
.L_1:


//--------------------- .nv.shared.reserved.0     --------------------------
	.section	.nv.shared.reserved.0,"aw",@nobits
	.weak		__nv_reservedSMEM_offset_0_alias
	.size		__nv_reservedSMEM_offset_0_alias, 0, 64
	.other		__nv_reservedSMEM_offset_0_alias,@"STO_CUDA_RESERVED_SHARED STV_DEFAULT"
__nv_reservedSMEM_offset_0_alias:
	.zero		0
	.zero		64


//--------------------- .nv.constant0._Z11count_dartsPdS_Pyyi --------------------------
	.section	.nv.constant0._Z11count_dartsPdS_Pyyi,"a",@progbits
	.sectionflags	@""
	.align	4
.nv.constant0._Z11count_dartsPdS_Pyyi:
	.zero		932


//--------------------- SYMBOLS --------------------------

	.type		.nv.reservedSmem.offset0,@object
	.size		.nv.reservedSmem.offset0,0x4
	.type		vprintf,@function
